//
// Generated by NVIDIA NVVM Compiler
//
// Compiler Build ID: CL-36424714
// Cuda compilation tools, release 13.0, V13.0.88
// Based on NVVM 20.0.0
//

.version 9.0
.target sm_100
.address_size 64

	// .globl	_Z8kernel2dPN12test_codepin2P2ES1_S1_

.visible .entry _Z8kernel2dPN12test_codepin2P2ES1_S1_(
	.param .u64 .ptr .align 1 _Z8kernel2dPN12test_codepin2P2ES1_S1__param_0,
	.param .u64 .ptr .align 1 _Z8kernel2dPN12test_codepin2P2ES1_S1__param_1,
	.param .u64 .ptr .align 1 _Z8kernel2dPN12test_codepin2P2ES1_S1__param_2
)
{
	.reg .b32 	%r<8>;
	.reg .b64 	%rd<11>;

	ld.param.u64 	%rd1, [_Z8kernel2dPN12test_codepin2P2ES1_S1__param_0];
	ld.param.u64 	%rd2, [_Z8kernel2dPN12test_codepin2P2ES1_S1__param_1];
	ld.param.u64 	%rd3, [_Z8kernel2dPN12test_codepin2P2ES1_S1__param_2];
	cvta.to.global.u64 	%rd4, %rd3;
	cvta.to.global.u64 	%rd5, %rd2;
	cvta.to.global.u64 	%rd6, %rd1;
	mov.u32 	%r1, %tid.x;
	mul.wide.u32 	%rd7, %r1, 8;
	add.s64 	%rd8, %rd6, %rd7;
	ld.global.u32 	%r2, [%rd8];
	add.s64 	%rd9, %rd5, %rd7;
	ld.global.u32 	%r3, [%rd9];
	add.s32 	%r4, %r3, %r2;
	add.s64 	%rd10, %rd4, %rd7;
	st.global.u32 	[%rd10], %r4;
	ld.global.u32 	%r5, [%rd8+4];
	ld.global.u32 	%r6, [%rd9+4];
	add.s32 	%r7, %r6, %r5;
	st.global.u32 	[%rd10+4], %r7;
	ret;

}
	// .globl	_Z10kernel2d_2P3PP2S0_S0_
.visible .entry _Z10kernel2d_2P3PP2S0_S0_(
	.param .u64 .ptr .align 1 _Z10kernel2d_2P3PP2S0_S0__param_0,
	.param .u64 .ptr .align 1 _Z10kernel2d_2P3PP2S0_S0__param_1,
	.param .u64 .ptr .align 1 _Z10kernel2d_2P3PP2S0_S0__param_2
)
{
	.reg .b32 	%r<8>;
	.reg .b64 	%rd<11>;

	ld.param.u64 	%rd1, [_Z10kernel2d_2P3PP2S0_S0__param_0];
	ld.param.u64 	%rd2, [_Z10kernel2d_2P3PP2S0_S0__param_1];
	ld.param.u64 	%rd3, [_Z10kernel2d_2P3PP2S0_S0__param_2];
	cvta.to.global.u64 	%rd4, %rd3;
	cvta.to.global.u64 	%rd5, %rd2;
	cvta.to.global.u64 	%rd6, %rd1;
	mov.u32 	%r1, %tid.x;
	mul.wide.u32 	%rd7, %r1, 8;
	add.s64 	%rd8, %rd6, %rd7;
	ld.global.u32 	%r2, [%rd8];
	add.s64 	%rd9, %rd5, %rd7;
	ld.global.u32 	%r3, [%rd9];
	add.s32 	%r4, %r3, %r2;
	add.s64 	%rd10, %rd4, %rd7;
	st.global.u32 	[%rd10], %r4;
	ld.global.u32 	%r5, [%rd8+4];
	ld.global.u32 	%r6, [%rd9+4];
	add.s32 	%r7, %r6, %r5;
	st.global.u32 	[%rd10+4], %r7;
	ret;

}
	// .globl	_Z11kerneel_intPiS_S_
.visible .entry _Z11kerneel_intPiS_S_(
	.param .u64 .ptr .align 1 _Z11kerneel_intPiS_S__param_0,
	.param .u64 .ptr .align 1 _Z11kerneel_intPiS_S__param_1,
	.param .u64 .ptr .align 1 _Z11kerneel_intPiS_S__param_2
)
{
	.reg .b32 	%r<5>;
	.reg .b64 	%rd<11>;

	ld.param.u64 	%rd1, [_Z11kerneel_intPiS_S__param_0];
	ld.param.u64 	%rd2, [_Z11kerneel_intPiS_S__param_1];
	ld.param.u64 	%rd3, [_Z11kerneel_intPiS_S__param_2];
	cvta.to.global.u64 	%rd4, %rd3;
	cvta.to.global.u64 	%rd5, %rd2;
	cvta.to.global.u64 	%rd6, %rd1;
	mov.u32 	%r1, %tid.x;
	mul.wide.u32 	%rd7, %r1, 4;
	add.s64 	%rd8, %rd6, %rd7;
	ld.global.u32 	%r2, [%rd8];
	add.s64 	%rd9, %rd5, %rd7;
	ld.global.u32 	%r3, [%rd9];
	add.s32 	%r4, %r3, %r2;
	add.s64 	%rd10, %rd4, %rd7;
	st.global.u32 	[%rd10], %r4;
	ret;

}


// ===== COMPILED SASS (sm_100) =====

	.target	sm_100

	.elftype	@"ET_EXEC"


//--------------------- .note.nv.tkinfo           --------------------------
	.section	.note.nv.tkinfo,"",@"SHT_NOTE"
	.sectionflags	@"SHF_NOTE_NV_TKINFO"
	.tkinfo
        /*0018*/ 	.word	0x00000002
        /*0030*/ 	.string	""
        /*0030*/ 	.string	"ptxas"
        /*0030*/ 	.string	"Cuda compilation tools, release 13.0, V13.0.88"
        /*0030*/ 	.string	"Build cuda_13.0.r13.0/compiler.36424714_0"
        /*0030*/ 	.string	"-arch sm_100 -m 64 "



//--------------------- .note.nv.cuinfo           --------------------------
	.section	.note.nv.cuinfo,"",@"SHT_NOTE"
	.sectionflags	@"SHF_NOTE_NV_CUINFO"
        /*0018*/ 	.short	0x0002
        /*001a*/ 	.short	0x0064
        /*001c*/ 	.short	0x0082
	.zero		2


//--------------------- .nv.info                  --------------------------
	.section	.nv.info,"",@"SHT_CUDA_INFO"
	.align	4


	//----- nvinfo : EIATTR_REGCOUNT
	.align		4
        /*0000*/ 	.byte	0x04, 0x2f
        /*0002*/ 	.short	(.L_1 - .L_0)
	.align		4
.L_0:
        /*0004*/ 	.word	index@(_Z8kernel2dPN12test_codepin2P2ES1_S1_)
        /*0008*/ 	.word	0x0000000e


	//----- nvinfo : EIATTR_FRAME_SIZE
	.align		4
.L_1:
        /*000c*/ 	.byte	0x04, 0x11
        /*000e*/ 	.short	(.L_3 - .L_2)
	.align		4
.L_2:
        /*0010*/ 	.word	index@(_Z8kernel2dPN12test_codepin2P2ES1_S1_)
        /*0014*/ 	.word	0x00000000


	//----- nvinfo : EIATTR_REGCOUNT
	.align		4
.L_3:
        /*0018*/ 	.byte	0x04, 0x2f
        /*001a*/ 	.short	(.L_5 - .L_4)
	.align		4
.L_4:
        /*001c*/ 	.word	index@(_Z10kernel2d_2P3PP2S0_S0_)
        /*0020*/ 	.word	0x0000000e


	//----- nvinfo : EIATTR_FRAME_SIZE
	.align		4
.L_5:
        /*0024*/ 	.byte	0x04, 0x11
        /*0026*/ 	.short	(.L_7 - .L_6)
	.align		4
.L_6:
        /*0028*/ 	.word	index@(_Z10kernel2d_2P3PP2S0_S0_)
        /*002c*/ 	.word	0x00000000


	//----- nvinfo : EIATTR_REGCOUNT
	.align		4
.L_7:
        /*0030*/ 	.byte	0x04, 0x2f
        /*0032*/ 	.short	(.L_9 - .L_8)
	.align		4
.L_8:
        /*0034*/ 	.word	index@(_Z11kerneel_intPiS_S_)
        /*0038*/ 	.word	0x0000000c


	//----- nvinfo : EIATTR_FRAME_SIZE
	.align		4
.L_9:
        /*003c*/ 	.byte	0x04, 0x11
        /*003e*/ 	.short	(.L_11 - .L_10)
	.align		4
.L_10:
        /*0040*/ 	.word	index@(_Z11kerneel_intPiS_S_)
        /*0044*/ 	.word	0x00000000


	//----- nvinfo : EIATTR_MIN_STACK_SIZE
	.align		4
.L_11:
        /*0048*/ 	.byte	0x04, 0x12
        /*004a*/ 	.short	(.L_13 - .L_12)
	.align		4
.L_12:
        /*004c*/ 	.word	index@(_Z11kerneel_intPiS_S_)
        /*0050*/ 	.word	0x00000000


	//----- nvinfo : EIATTR_MIN_STACK_SIZE
	.align		4
.L_13:
        /*0054*/ 	.byte	0x04, 0x12
        /*0056*/ 	.short	(.L_15 - .L_14)
	.align		4
.L_14:
        /*0058*/ 	.word	index@(_Z10kernel2d_2P3PP2S0_S0_)
        /*005c*/ 	.word	0x00000000


	//----- nvinfo : EIATTR_MIN_STACK_SIZE
	.align		4
.L_15:
        /*0060*/ 	.byte	0x04, 0x12
        /*0062*/ 	.short	(.L_17 - .L_16)
	.align		4
.L_16:
        /*0064*/ 	.word	index@(_Z8kernel2dPN12test_codepin2P2ES1_S1_)
        /*0068*/ 	.word	0x00000000
.L_17:


//--------------------- .nv.compat                --------------------------
	.section	.nv.compat,"",@"SHT_CUDA_COMPAT_INFO"
	.align	4
        /*0000*/ 	.byte	0x02, 0x09, 0x00, 0x00, 0x02, 0x02, 0x01, 0x00, 0x02, 0x05, 0x05, 0x00, 0x03, 0x07, 0x01, 0x01
        /*0010*/ 	.byte	0x02, 0x03, 0x00, 0x00, 0x02, 0x06, 0x01, 0x00, 0x04, 0x0b, 0x08, 0x00, 0x09, 0x00, 0x00, 0x00
        /*0020*/ 	.byte	0x00, 0x00, 0x00, 0x00


//--------------------- .nv.info._Z11kerneel_intPiS_S_ --------------------------
	.section	.nv.info._Z11kerneel_intPiS_S_,"",@"SHT_CUDA_INFO"
	.sectionflags	@""
	.align	4


	//----- nvinfo : EIATTR_CUDA_API_VERSION
	.align		4
        /*0000*/ 	.byte	0x04, 0x37
        /*0002*/ 	.short	(.L_19 - .L_18)
.L_18:
        /*0004*/ 	.word	0x00000082


	//----- nvinfo : EIATTR_KPARAM_INFO
	.align		4
.L_19:
        /*0008*/ 	.byte	0x04, 0x17
        /*000a*/ 	.short	(.L_21 - .L_20)
.L_20:
        /*000c*/ 	.word	0x00000000
        /*0010*/ 	.short	0x0002
        /*0012*/ 	.short	0x0010
        /*0014*/ 	.byte	0x00, 0xf5, 0x21, 0x00


	//----- nvinfo : EIATTR_KPARAM_INFO
	.align		4
.L_21:
        /*0018*/ 	.byte	0x04, 0x17
        /*001a*/ 	.short	(.L_23 - .L_22)
.L_22:
        /*001c*/ 	.word	0x00000000
        /*0020*/ 	.short	0x0001
        /*0022*/ 	.short	0x0008
        /*0024*/ 	.byte	0x00, 0xf5, 0x21, 0x00


	//----- nvinfo : EIATTR_KPARAM_INFO
	.align		4
.L_23:
        /*0028*/ 	.byte	0x04, 0x17
        /*002a*/ 	.short	(.L_25 - .L_24)
.L_24:
        /*002c*/ 	.word	0x00000000
        /*0030*/ 	.short	0x0000
        /*0032*/ 	.short	0x0000
        /*0034*/ 	.byte	0x00, 0xf5, 0x21, 0x00


	//----- nvinfo : EIATTR_SPARSE_MMA_MASK
	.align		4
.L_25:
        /*0038*/ 	.byte	0x03, 0x50
        /*003a*/ 	.short	0x0000


	//----- nvinfo : EIATTR_MAXREG_COUNT
	.align		4
        /*003c*/ 	.byte	0x03, 0x1b
        /*003e*/ 	.short	0x00ff


	//----- nvinfo : EIATTR_MERCURY_ISA_VERSION
	.align		4
        /*0040*/ 	.byte	0x03, 0x5f
        /*0042*/ 	.short	0x0101


	//----- nvinfo : EIATTR_VRC_CTA_INIT_COUNT
	.align		4
        /*0044*/ 	.byte	0x02, 0x4a
	.zero		1
	.zero		1


	//----- nvinfo : EIATTR_EXIT_INSTR_OFFSETS
	.align		4
        /*0048*/ 	.byte	0x04, 0x1c
        /*004a*/ 	.short	(.L_27 - .L_26)


	//   ....[0]....
.L_26:
        /*004c*/ 	.word	0x000000d0


	//----- nvinfo : EIATTR_CBANK_PARAM_SIZE
	.align		4
.L_27:
        /*0050*/ 	.byte	0x03, 0x19
        /*0052*/ 	.short	0x0018


	//----- nvinfo : EIATTR_PARAM_CBANK
	.align		4
        /*0054*/ 	.byte	0x04, 0x0a
        /*0056*/ 	.short	(.L_29 - .L_28)
	.align		4
.L_28:
        /*0058*/ 	.word	index@(.nv.constant0._Z11kerneel_intPiS_S_)
        /*005c*/ 	.short	0x0380
        /*005e*/ 	.short	0x0018


	//----- nvinfo : EIATTR_SW_WAR
	.align		4
.L_29:
        /*0060*/ 	.byte	0x04, 0x36
        /*0062*/ 	.short	(.L_31 - .L_30)
.L_30:
        /*0064*/ 	.word	0x00000008
.L_31:


//--------------------- .nv.info._Z10kernel2d_2P3PP2S0_S0_ --------------------------
	.section	.nv.info._Z10kernel2d_2P3PP2S0_S0_,"",@"SHT_CUDA_INFO"
	.sectionflags	@""
	.align	4


	//----- nvinfo : EIATTR_CUDA_API_VERSION
	.align		4
        /*0000*/ 	.byte	0x04, 0x37
        /*0002*/ 	.short	(.L_33 - .L_32)
.L_32:
        /*0004*/ 	.word	0x00000082


	//----- nvinfo : EIATTR_KPARAM_INFO
	.align		4
.L_33:
        /*0008*/ 	.byte	0x04, 0x17
        /*000a*/ 	.short	(.L_35 - .L_34)
.L_34:
        /*000c*/ 	.word	0x00000000
        /*0010*/ 	.short	0x0002
        /*0012*/ 	.short	0x0010
        /*0014*/ 	.byte	0x00, 0xf5, 0x21, 0x00


	//----- nvinfo : EIATTR_KPARAM_INFO
	.align		4
.L_35:
        /*0018*/ 	.byte	0x04, 0x17
        /*001a*/ 	.short	(.L_37 - .L_36)
.L_36:
        /*001c*/ 	.word	0x00000000
        /*0020*/ 	.short	0x0001
        /*0022*/ 	.short	0x0008
        /*0024*/ 	.byte	0x00, 0xf5, 0x21, 0x00


	//----- nvinfo : EIATTR_KPARAM_INFO
	.align		4
.L_37:
        /*0028*/ 	.byte	0x04, 0x17
        /*002a*/ 	.short	(.L_39 - .L_38)
.L_38:
        /*002c*/ 	.word	0x00000000
        /*0030*/ 	.short	0x0000
        /*0032*/ 	.short	0x0000
        /*0034*/ 	.byte	0x00, 0xf5, 0x21, 0x00


	//----- nvinfo : EIATTR_SPARSE_MMA_MASK
	.align		4
.L_39:
        /*0038*/ 	.byte	0x03, 0x50
        /*003a*/ 	.short	0x0000


	//----- nvinfo : EIATTR_MAXREG_COUNT
	.align		4
        /*003c*/ 	.byte	0x03, 0x1b
        /*003e*/ 	.short	0x00ff


	//----- nvinfo : EIATTR_MERCURY_ISA_VERSION
	.align		4
        /*0040*/ 	.byte	0x03, 0x5f
        /*0042*/ 	.short	0x0101


	//----- nvinfo : EIATTR_VRC_CTA_INIT_COUNT
	.align		4
        /*0044*/ 	.byte	0x02, 0x4a
	.zero		1
	.zero		1


	//----- nvinfo : EIATTR_EXIT_INSTR_OFFSETS
	.align		4
        /*0048*/ 	.byte	0x04, 0x1c
        /*004a*/ 	.short	(.L_41 - .L_40)


	//   ....[0]....
.L_40:
        /*004c*/ 	.word	0x00000110


	//----- nvinfo : EIATTR_CBANK_PARAM_SIZE
	.align		4
.L_41:
        /*0050*/ 	.byte	0x03, 0x19
        /*0052*/ 	.short	0x0018


	//----- nvinfo : EIATTR_PARAM_CBANK
	.align		4
        /*0054*/ 	.byte	0x04, 0x0a
        /*0056*/ 	.short	(.L_43 - .L_42)
	.align		4
.L_42:
        /*0058*/ 	.word	index@(.nv.constant0._Z10kernel2d_2P3PP2S0_S0_)
        /*005c*/ 	.short	0x0380
        /*005e*/ 	.short	0x0018


	//----- nvinfo : EIATTR_SW_WAR
	.align		4
.L_43:
        /*0060*/ 	.byte	0x04, 0x36
        /*0062*/ 	.short	(.L_45 - .L_44)
.L_44:
        /*0064*/ 	.word	0x00000008
.L_45:


//--------------------- .nv.info._Z8kernel2dPN12test_codepin2P2ES1_S1_ --------------------------
	.section	.nv.info._Z8kernel2dPN12test_codepin2P2ES1_S1_,"",@"SHT_CUDA_INFO"
	.sectionflags	@""
	.align	4


	//----- nvinfo : EIATTR_CUDA_API_VERSION
	.align		4
        /*0000*/ 	.byte	0x04, 0x37
        /*0002*/ 	.short	(.L_47 - .L_46)
.L_46:
        /*0004*/ 	.word	0x00000082


	//----- nvinfo : EIATTR_KPARAM_INFO
	.align		4
.L_47:
        /*0008*/ 	.byte	0x04, 0x17
        /*000a*/ 	.short	(.L_49 - .L_48)
.L_48:
        /*000c*/ 	.word	0x00000000
        /*0010*/ 	.short	0x0002
        /*0012*/ 	.short	0x0010
        /*0014*/ 	.byte	0x00, 0xf5, 0x21, 0x00


	//----- nvinfo : EIATTR_KPARAM_INFO
	.align		4
.L_49:
        /*0018*/ 	.byte	0x04, 0x17
        /*001a*/ 	.short	(.L_51 - .L_50)
.L_50:
        /*001c*/ 	.word	0x00000000
        /*0020*/ 	.short	0x0001
        /*0022*/ 	.short	0x0008
        /*0024*/ 	.byte	0x00, 0xf5, 0x21, 0x00


	//----- nvinfo : EIATTR_KPARAM_INFO
	.align		4
.L_51:
        /*0028*/ 	.byte	0x04, 0x17
        /*002a*/ 	.short	(.L_53 - .L_52)
.L_52:
        /*002c*/ 	.word	0x00000000
        /*0030*/ 	.short	0x0000
        /*0032*/ 	.short	0x0000
        /*0034*/ 	.byte	0x00, 0xf5, 0x21, 0x00


	//----- nvinfo : EIATTR_SPARSE_MMA_MASK
	.align		4
.L_53:
        /*0038*/ 	.byte	0x03, 0x50
        /*003a*/ 	.short	0x0000


	//----- nvinfo : EIATTR_MAXREG_COUNT
	.align		4
        /*003c*/ 	.byte	0x03, 0x1b
        /*003e*/ 	.short	0x00ff


	//----- nvinfo : EIATTR_MERCURY_ISA_VERSION
	.align		4
        /*0040*/ 	.byte	0x03, 0x5f
        /*0042*/ 	.short	0x0101


	//----- nvinfo : EIATTR_VRC_CTA_INIT_COUNT
	.align		4
        /*0044*/ 	.byte	0x02, 0x4a
	.zero		1
	.zero		1


	//----- nvinfo : EIATTR_EXIT_INSTR_OFFSETS
	.align		4
        /*0048*/ 	.byte	0x04, 0x1c
        /*004a*/ 	.short	(.L_55 - .L_54)


	//   ....[0]....
.L_54:
        /*004c*/ 	.word	0x00000110


	//----- nvinfo : EIATTR_CBANK_PARAM_SIZE
	.align		4
.L_55:
        /*0050*/ 	.byte	0x03, 0x19
        /*0052*/ 	.short	0x0018


	//----- nvinfo : EIATTR_PARAM_CBANK
	.align		4
        /*0054*/ 	.byte	0x04, 0x0a
        /*0056*/ 	.short	(.L_57 - .L_56)
	.align		4
.L_56:
        /*0058*/ 	.word	index@(.nv.constant0._Z8kernel2dPN12test_codepin2P2ES1_S1_)
        /*005c*/ 	.short	0x0380
        /*005e*/ 	.short	0x0018


	//----- nvinfo : EIATTR_SW_WAR
	.align		4
.L_57:
        /*0060*/ 	.byte	0x04, 0x36
        /*0062*/ 	.short	(.L_59 - .L_58)
.L_58:
        /*0064*/ 	.word	0x00000008
.L_59:


//--------------------- .nv.callgraph             --------------------------
	.section	.nv.callgraph,"",@"SHT_CUDA_CALLGRAPH"
	.align	4
	.sectionentsize	8
	.align		4
        /*0000*/ 	.word	0x00000000
	.align		4
        /*0004*/ 	.word	0xffffffff
	.align		4
        /*0008*/ 	.word	0x00000000
	.align		4
        /*000c*/ 	.word	0xfffffffe
	.align		4
        /*0010*/ 	.word	0x00000000
	.align		4
        /*0014*/ 	.word	0xfffffffd
	.align		4
        /*0018*/ 	.word	0x00000000
	.align		4
        /*001c*/ 	.word	0xfffffffc


//--------------------- .text._Z11kerneel_intPiS_S_ --------------------------
	.section	.text._Z11kerneel_intPiS_S_,"ax",@progbits
	.align	128
        .global         _Z11kerneel_intPiS_S_
        .type           _Z11kerneel_intPiS_S_,@function
        .size           _Z11kerneel_intPiS_S_,(.L_x_3 - _Z11kerneel_intPiS_S_)
        .other          _Z11kerneel_intPiS_S_,@"STO_CUDA_ENTRY STV_DEFAULT"
_Z11kerneel_intPiS_S_:
.text._Z11kerneel_intPiS_S_:
[----:B------:R-:W-:Y:S01]  /*0000*/  LDC R1, c[0x0][0x37c] ;  /* 0x0000df00ff017b82 */ /* 0x000fe20000000800 */
[----:B------:R-:W0:Y:S07]  /*0010*/  S2R R9, SR_TID.X ;  /* 0x0000000000097919 */ /* 0x000e2e0000002100 */
[----:B------:R-:W0:Y:S01]  /*0020*/  LDC.64 R2, c[0x0][0x380] ;  /* 0x0000e000ff027b82 */ /* 0x000e220000000a00 */
[----:B------:R-:W1:Y:S07]  /*0030*/  LDCU.64 UR4, c[0x0][0x358] ;  /* 0x00006b00ff0477ac */ /* 0x000e6e0008000a00 */
[----:B------:R-:W2:Y:S08]  /*0040*/  LDC.64 R4, c[0x0][0x388] ;  /* 0x0000e200ff047b82 */ /* 0x000eb00000000a00 */
[----:B------:R-:W3:Y:S01]  /*0050*/  LDC.64 R6, c[0x0][0x390] ;  /* 0x0000e400ff067b82 */ /* 0x000ee20000000a00 */
[----:B0-----:R-:W-:-:S04]  /*0060*/  IMAD.WIDE.U32 R2, R9, 0x4, R2 ;  /* 0x0000000409027825 */ /* 0x001fc800078e0002 */
[C---:B--2---:R-:W-:Y:S02]  /*0070*/  IMAD.WIDE.U32 R4, R9.reuse, 0x4, R4 ;  /* 0x0000000409047825 */ /* 0x044fe400078e0004 */
[----:B-1----:R-:W2:Y:S04]  /*0080*/  LDG.E R2, desc[UR4][R2.64] ;  /* 0x0000000402027981 */ /* 0x002ea8000c1e1900 */
[----:B------:R-:W2:Y:S01]  /*0090*/  LDG.E R5, desc[UR4][R4.64] ;  /* 0x0000000404057981 */ /* 0x000ea2000c1e1900 */
[----:B---3--:R-:W-:Y:S01]  /*00a0*/  IMAD.WIDE.U32 R6, R9, 0x4, R6 ;  /* 0x0000000409067825 */ /* 0x008fe200078e0006 */
[----:B--2---:R-:W-:-:S05]  /*00b0*/  IADD3 R9, PT, PT, R2, R5, RZ ;  /* 0x0000000502097210 */ /* 0x004fca0007ffe0ff */
[----:B------:R-:W-:Y:S01]  /*00c0*/  STG.E desc[UR4][R6.64], R9 ;  /* 0x0000000906007986 */ /* 0x000fe2000c101904 */
[----:B------:R-:W-:Y:S05]  /*00d0*/  EXIT ;  /* 0x000000000000794d */ /* 0x000fea0003800000 */
.L_x_0:
[----:B------:R-:W-:-:S00]  /*00e0*/  BRA `(.L_x_0) ;  /* 0xfffffffc00fc7947 */ /* 0x000fc0000383ffff */
[----:B------:R-:W-:-:S00]  /*00f0*/  NOP ;  /* 0x0000000000007918 */ /* 0x000fc00000000000 */
        /* <DEDUP_REMOVED lines=8> */
.L_x_3:


//--------------------- .text._Z10kernel2d_2P3PP2S0_S0_ --------------------------
	.section	.text._Z10kernel2d_2P3PP2S0_S0_,"ax",@progbits
	.align	128
        .global         _Z10kernel2d_2P3PP2S0_S0_
        .type           _Z10kernel2d_2P3PP2S0_S0_,@function
        .size           _Z10kernel2d_2P3PP2S0_S0_,(.L_x_4 - _Z10kernel2d_2P3PP2S0_S0_)
        .other          _Z10kernel2d_2P3PP2S0_S0_,@"STO_CUDA_ENTRY STV_DEFAULT"
_Z10kernel2d_2P3PP2S0_S0_:
.text._Z10kernel2d_2P3PP2S0_S0_:
[----:B------:R-:W-:Y:S01]  /*0000*/  LDC R1, c[0x0][0x37c] ;  /* 0x0000df00ff017b82 */ /* 0x000fe20000000800 */
[----:B------:R-:W0:Y:S07]  /*0010*/  S2R R11, SR_TID.X ;  /* 0x00000000000b7919 */ /* 0x000e2e0000002100 */
[----:B------:R-:W0:Y:S01]  /*0020*/  LDC.64 R2, c[0x0][0x380] ;  /* 0x0000e000ff027b82 */ /* 0x000e220000000a00 */
[----:B------:R-:W1:Y:S07]  /*0030*/  LDCU.64 UR4, c[0x0][0x358] ;  /* 0x00006b00ff0477ac */ /* 0x000e6e0008000a00 */
[----:B------:R-:W2:Y:S08]  /*0040*/  LDC.64 R4, c[0x0][0x388] ;  /* 0x0000e200ff047b82 */ /* 0x000eb00000000a00 */
[----:B------:R-:W3:Y:S01]  /*0050*/  LDC.64 R6, c[0x0][0x390] ;  /* 0x0000e400ff067b82 */ /* 0x000ee20000000a00 */
[----:B0-----:R-:W-:-:S04]  /*0060*/  IMAD.WIDE.U32 R2, R11, 0x8, R2 ;  /* 0x000000080b027825 */ /* 0x001fc800078e0002 */
[C---:B--2---:R-:W-:Y:S01]  /*0070*/  IMAD.WIDE.U32 R4, R11.reuse, 0x8, R4 ;  /* 0x000000080b047825 */ /* 0x044fe200078e0004 */
[----:B-1----:R-:W2:Y:S04]  /*0080*/  LDG.E R0, desc[UR4][R2.64] ;  /* 0x0000000402007981 */ /* 0x002ea8000c1e1900 */
[----:B------:R-:W2:Y:S01]  /*0090*/  LDG.E R9, desc[UR4][R4.64] ;  /* 0x0000000404097981 */ /* 0x000ea2000c1e1900 */
[----:B---3--:R-:W-:Y:S01]  /*00a0*/  IMAD.WIDE.U32 R6, R11, 0x8, R6 ;  /* 0x000000080b067825 */ /* 0x008fe200078e0006 */
[----:B--2---:R-:W-:-:S05]  /*00b0*/  IADD3 R9, PT, PT, R0, R9, RZ ;  /* 0x0000000900097210 */ /* 0x004fca0007ffe0ff */
[----:B------:R-:W-:Y:S04]  /*00c0*/  STG.E desc[UR4][R6.64], R9 ;  /* 0x0000000906007986 */ /* 0x000fe8000c101904 */
[----:B------:R-:W2:Y:S04]  /*00d0*/  LDG.E R0, desc[UR4][R2.64+0x4] ;  /* 0x0000040402007981 */ /* 0x000ea8000c1e1900 */
[----:B------:R-:W2:Y:S02]  /*00e0*/  LDG.E R11, desc[UR4][R4.64+0x4] ;  /* 0x00000404040b7981 */ /* 0x000ea4000c1e1900 */
[----:B--2---:R-:W-:-:S05]  /*00f0*/  IADD3 R11, PT, PT, R0, R11, RZ ;  /* 0x0000000b000b7210 */ /* 0x004fca0007ffe0ff */
[----:B------:R-:W-:Y:S01]  /*0100*/  STG.E desc[UR4][R6.64+0x4], R11 ;  /* 0x0000040b06007986 */ /* 0x000fe2000c101904 */
[----:B------:R-:W-:Y:S05]  /*0110*/  EXIT ;  /* 0x000000000000794d */ /* 0x000fea0003800000 */
.L_x_1:
        /* <DEDUP_REMOVED lines=14> */
.L_x_4:


//--------------------- .text._Z8kernel2dPN12test_codepin2P2ES1_S1_ --------------------------
	.section	.text._Z8kernel2dPN12test_codepin2P2ES1_S1_,"ax",@progbits
	.align	128
        .global         _Z8kernel2dPN12test_codepin2P2ES1_S1_
        .type           _Z8kernel2dPN12test_codepin2P2ES1_S1_,@function
        .size           _Z8kernel2dPN12test_codepin2P2ES1_S1_,(.L_x_5 - _Z8kernel2dPN12test_codepin2P2ES1_S1_)
        .other          _Z8kernel2dPN12test_codepin2P2ES1_S1_,@"STO_CUDA_ENTRY STV_DEFAULT"
_Z8kernel2dPN12test_codepin2P2ES1_S1_:
.text._Z8kernel2dPN12test_codepin2P2ES1_S1_:
        /* <DEDUP_REMOVED lines=18> */
.L_x_2:
        /* <DEDUP_REMOVED lines=14> */
.L_x_5:


//--------------------- .nv.shared.reserved.0     --------------------------
	.section	.nv.shared.reserved.0,"aw",@nobits
	.weak		__nv_reservedSMEM_offset_0_alias
	.size		__nv_reservedSMEM_offset_0_alias, 0, 64
	.other		__nv_reservedSMEM_offset_0_alias,@"STO_CUDA_RESERVED_SHARED STV_DEFAULT"
__nv_reservedSMEM_offset_0_alias:
	.zero		0
	.zero		64


//--------------------- .nv.constant0._Z11kerneel_intPiS_S_ --------------------------
	.section	.nv.constant0._Z11kerneel_intPiS_S_,"a",@progbits
	.sectionflags	@""
	.align	4
.nv.constant0._Z11kerneel_intPiS_S_:
	.zero		920


//--------------------- .nv.constant0._Z10kernel2d_2P3PP2S0_S0_ --------------------------
	.section	.nv.constant0._Z10kernel2d_2P3PP2S0_S0_,"a",@progbits
	.sectionflags	@""
	.align	4
.nv.constant0._Z10kernel2d_2P3PP2S0_S0_:
	.zero		920


//--------------------- .nv.constant0._Z8kernel2dPN12test_codepin2P2ES1_S1_ --------------------------
	.section	.nv.constant0._Z8kernel2dPN12test_codepin2P2ES1_S1_,"a",@progbits
	.sectionflags	@""
	.align	4
.nv.constant0._Z8kernel2dPN12test_codepin2P2ES1_S1_:
	.zero		920


//--------------------- SYMBOLS --------------------------

	.type		.nv.reservedSmem.offset0,@object
	.size		.nv.reservedSmem.offset0,0x4
